	.headerflags	@"EF_CUDA_TEXMODE_UNIFIED EF_CUDA_64BIT_ADDRESS EF_CUDA_ACCELERATORS EF_CUDA_SM90 EF_CUDA_VIRTUAL_SM(EF_CUDA_SM90)"
	.elftype	@"ET_EXEC"


//--------------------- .nv.info                  --------------------------
	.section	.nv.info,"",@"SHT_CUDA_INFO"
	.align	4


	//----- nvinfo : EIATTR_REGCOUNT
	.align		4
        /*0000*/ 	.byte	0x04, 0x2f
        /*0002*/ 	.short	(.L_1 - .L_0)
	.align		4
.L_0:
        /*0004*/ 	.word	index@(triton_poi_fused_convolution_1)
        /*0008*/ 	.word	0x0000001f


	//----- nvinfo : EIATTR_MIN_STACK_SIZE
	.align		4
.L_1:
        /*000c*/ 	.byte	0x04, 0x12
        /*000e*/ 	.short	(.L_3 - .L_2)
	.align		4
.L_2:
        /*0010*/ 	.word	index@(triton_poi_fused_convolution_1)
        /*0014*/ 	.word	0x00000000


	//----- nvinfo : EIATTR_FRAME_SIZE
	.align		4
.L_3:
        /*0018*/ 	.byte	0x04, 0x11
        /*001a*/ 	.short	(.L_5 - .L_4)
	.align		4
.L_4:
        /*001c*/ 	.word	index@(triton_poi_fused_convolution_1)
        /*0020*/ 	.word	0x00000000


	//----- nvinfo : EIATTR_MIN_STACK_SIZE
	.align		4
.L_5:
        /*0024*/ 	.byte	0x04, 0x12
        /*0026*/ 	.short	(.L_7 - .L_6)
	.align		4
.L_6:
        /*0028*/ 	.word	index@(triton_poi_fused_convolution_1)
        /*002c*/ 	.word	0x00000000
.L_7:


//--------------------- .nv.info.triton_poi_fused_convolution_1 --------------------------
	.section	.nv.info.triton_poi_fused_convolution_1,"",@"SHT_CUDA_INFO"
	.sectionflags	@""
	.align	4


	//----- nvinfo : EIATTR_CUDA_API_VERSION
	.align		4
        /*0000*/ 	.byte	0x04, 0x37
        /*0002*/ 	.short	(.L_9 - .L_8)
.L_8:
        /*0004*/ 	.word	0x0000007c


	//----- nvinfo : EIATTR_KPARAM_INFO
	.align		4
.L_9:
        /*0008*/ 	.byte	0x04, 0x17
        /*000a*/ 	.short	(.L_11 - .L_10)
.L_10:
        /*000c*/ 	.word	0x00000000
        /*0010*/ 	.short	0x0004
        /*0012*/ 	.short	0x001c
        /*0014*/ 	.byte	0x00, 0xf0, 0x11, 0x00


	//----- nvinfo : EIATTR_KPARAM_INFO
	.align		4
.L_11:
        /*0018*/ 	.byte	0x04, 0x17
        /*001a*/ 	.short	(.L_13 - .L_12)
.L_12:
        /*001c*/ 	.word	0x00000000
        /*0020*/ 	.short	0x0003
        /*0022*/ 	.short	0x0018
        /*0024*/ 	.byte	0x00, 0xf0, 0x11, 0x00


	//----- nvinfo : EIATTR_KPARAM_INFO
	.align		4
.L_13:
        /*0028*/ 	.byte	0x04, 0x17
        /*002a*/ 	.short	(.L_15 - .L_14)
.L_14:
        /*002c*/ 	.word	0x00000000
        /*0030*/ 	.short	0x0002
        /*0032*/ 	.short	0x0010
        /*0034*/ 	.byte	0x00, 0xf4, 0x21, 0x00


	//----- nvinfo : EIATTR_KPARAM_INFO
	.align		4
.L_15:
        /*0038*/ 	.byte	0x04, 0x17
        /*003a*/ 	.short	(.L_17 - .L_16)
.L_16:
        /*003c*/ 	.word	0x00000000
        /*0040*/ 	.short	0x0001
        /*0042*/ 	.short	0x0008
        /*0044*/ 	.byte	0x00, 0xf4, 0x21, 0x00


	//----- nvinfo : EIATTR_KPARAM_INFO
	.align		4
.L_17:
        /*0048*/ 	.byte	0x04, 0x17
        /*004a*/ 	.short	(.L_19 - .L_18)
.L_18:
        /*004c*/ 	.word	0x00000000
        /*0050*/ 	.short	0x0000
        /*0052*/ 	.short	0x0000
        /*0054*/ 	.byte	0x00, 0xf4, 0x21, 0x00


	//----- nvinfo : EIATTR_SPARSE_MMA_MASK
	.align		4
.L_19:
        /*0058*/ 	.byte	0x03, 0x50
        /*005a*/ 	.short	0x0000


	//----- nvinfo : EIATTR_MAXREG_COUNT
	.align		4
        /*005c*/ 	.byte	0x03, 0x1b
        /*005e*/ 	.short	0x00ff


	//----- nvinfo : EIATTR_EXIT_INSTR_OFFSETS
	.align		4
        /*0060*/ 	.byte	0x04, 0x1c
        /*0062*/ 	.short	(.L_21 - .L_20)


	//   ....[0]....
.L_20:
        /*0064*/ 	.word	0x00000580


	//----- nvinfo : EIATTR_REQNTID
	.align		4
.L_21:
        /*0068*/ 	.byte	0x04, 0x10
        /*006a*/ 	.short	(.L_23 - .L_22)
.L_22:
        /*006c*/ 	.word	0x00000080
        /*0070*/ 	.word	0x00000001
        /*0074*/ 	.word	0x00000001


	//----- nvinfo : EIATTR_CBANK_PARAM_SIZE
	.align		4
.L_23:
        /*0078*/ 	.byte	0x03, 0x19
        /*007a*/ 	.short	0x0020


	//----- nvinfo : EIATTR_PARAM_CBANK
	.align		4
        /*007c*/ 	.byte	0x04, 0x0a
        /*007e*/ 	.short	(.L_25 - .L_24)
	.align		4
.L_24:
        /*0080*/ 	.word	index@(.nv.constant0.triton_poi_fused_convolution_1)
        /*0084*/ 	.short	0x0210
        /*0086*/ 	.short	0x0020


	//----- nvinfo : EIATTR_SW_WAR
	.align		4
.L_25:
        /*0088*/ 	.byte	0x04, 0x36
        /*008a*/ 	.short	(.L_27 - .L_26)
.L_26:
        /*008c*/ 	.word	0x00000008
.L_27:


//--------------------- .nv.callgraph             --------------------------
	.section	.nv.callgraph,"",@"SHT_CUDA_CALLGRAPH"
	.align	4
	.sectionentsize	8
	.align		4
        /*0000*/ 	.word	0x00000000
	.align		4
        /*0004*/ 	.word	0xffffffff
	.align		4
        /*0008*/ 	.word	0x00000000
	.align		4
        /*000c*/ 	.word	0xfffffffe
	.align		4
        /*0010*/ 	.word	0x00000000
	.align		4
        /*0014*/ 	.word	0xfffffffd
	.align		4
        /*0018*/ 	.word	0x00000000
	.align		4
        /*001c*/ 	.word	0xfffffffc


//--------------------- .text.triton_poi_fused_convolution_1 --------------------------
	.section	.text.triton_poi_fused_convolution_1,"ax",@progbits
	.sectionflags	@"SHF_BARRIERS=1"
	.align	128
        .global         triton_poi_fused_convolution_1
        .type           triton_poi_fused_convolution_1,@function
        .size           triton_poi_fused_convolution_1,(.L_x_1 - triton_poi_fused_convolution_1)
        .other          triton_poi_fused_convolution_1,@"STO_CUDA_ENTRY STV_DEFAULT"
triton_poi_fused_convolution_1:
.text.triton_poi_fused_convolution_1:
[----:B------:R-:W-:Y:S01]  /*0000*/  LDC R1, c[0x0][0x28] ;  /* 0x00000a00ff017b82 */ /* 0x000fe20000000800 */
[----:B------:R-:W1:Y:S07]  /*0010*/  S2R R0, SR_CTAID.Y ;  /* 0x0000000000007919 */ /* 0x000e6e0000002600 */
[----:B------:R-:W2:Y:S01]  /*0020*/  LDC.64 R4, c[0x0][0x218] ;  /* 0x00008600ff047b82 */ /* 0x000ea20000000a00 */
[----:B------:R-:W-:Y:S01]  /*0030*/  ULDC.64 UR6, c[0x0][0x208] ;  /* 0x0000820000067ab9 */ /* 0x000fe20000000a00 */
[----:B------:R-:W3:Y:S01]  /*0040*/  S2R R16, SR_TID.X ;  /* 0x0000000000107919 */ /* 0x000ee20000002100 */
[----:B------:R-:W4:Y:S05]  /*0050*/  S2R R8, SR_CTAID.X ;  /* 0x0000000000087919 */ /* 0x000f2a0000002500 */
[----:B------:R-:W5:Y:S01]  /*0060*/  LDC.64 R12, c[0x0][0x210] ;  /* 0x00008400ff0c7b82 */ /* 0x000f620000000a00 */
[----:B-1----:R-:W-:-:S02]  /*0070*/  IMAD.SHL.U32 R0, R0, 0x20, RZ ;  /* 0x0000002000007824 */ /* 0x002fc400078e00ff */
[----:B---3--:R-:W-:-:S05]  /*0080*/  IMAD.SHL.U32 R17, R16, 0x4, RZ ;  /* 0x0000000410117824 */ /* 0x008fca00078e00ff */
[----:B------:R-:W-:-:S05]  /*0090*/  LOP3.LUT R6, R0, 0x1c, R17, 0xf8, !PT ;  /* 0x0000001c00067812 */ /* 0x000fca00078ef811 */
[----:B------:R-:W-:-:S05]  /*00a0*/  IMAD.HI R2, R6, 0x2aaaaaab, RZ ;  /* 0x2aaaaaab06027827 */ /* 0x000fca00078e02ff */
[----:B------:R-:W-:-:S04]  /*00b0*/  SHF.R.U32.HI R3, RZ, 0x1f, R2 ;  /* 0x0000001fff037819 */ /* 0x000fc80000011602 */
[----:B------:R-:W-:Y:S01]  /*00c0*/  LEA.HI.SX32 R7, R2, R3, 0x19 ;  /* 0x0000000302077211 */ /* 0x000fe200078fcaff */
[----:B----4-:R-:W-:Y:S01]  /*00d0*/  IMAD.SHL.U32 R2, R8, 0x20, RZ ;  /* 0x0000002008027824 */ /* 0x010fe200078e00ff */
[----:B------:R-:W-:-:S03]  /*00e0*/  SHF.R.U32.HI R3, RZ, 0x3, R16 ;  /* 0x00000003ff037819 */ /* 0x000fc60000011610 */
[----:B------:R-:W-:Y:S01]  /*00f0*/  IMAD R8, R7, -0x300, R6 ;  /* 0xfffffd0007087824 */ /* 0x000fe200078e0206 */
[----:B------:R-:W-:-:S03]  /*0100*/  SGXT.U32 R3, R3, 0x4 ;  /* 0x000000040303781a */ /* 0x000fc60000000000 */
[----:B------:R-:W-:Y:S01]  /*0110*/  IMAD R7, R7, 0x300000, R8 ;  /* 0x0030000007077824 */ /* 0x000fe200078e0208 */
[----:B------:R-:W-:Y:S01]  /*0120*/  LOP3.LUT R6, R2, R3, RZ, 0xfc, !PT ;  /* 0x0000000302067212 */ /* 0x000fe200078efcff */
[----:B--2---:R-:W-:-:S04]  /*0130*/  IMAD.WIDE R4, R8, 0x4, R4 ;  /* 0x0000000408047825 */ /* 0x004fc800078e0204 */
[----:B------:R-:W-:Y:S01]  /*0140*/  IMAD R9, R6, 0x300, R7 ;  /* 0x0000030006097824 */ /* 0x000fe200078e0207 */
[----:B------:R-:W-:-:S03]  /*0150*/  LOP3.LUT R6, R2, 0x10, R3, 0xfe, !PT ;  /* 0x0000001002067812 */ /* 0x000fc600078efe03 */
[----:B-----5:R-:W-:-:S04]  /*0160*/  IMAD.WIDE R8, R9, 0x4, R12 ;  /* 0x0000000409087825 */ /* 0x020fc800078e020c */
[----:B------:R-:W-:Y:S02]  /*0170*/  IMAD R15, R6, 0x300, R7 ;  /* 0x00000300060f7824 */ /* 0x000fe400078e0207 */
[----:B------:R-:W2:Y:S02]  /*0180*/  LDG.E.EL.128 R4, desc[UR6][R4.64] ;  /* 0x0000000604047981 */ /* 0x000ea4000c2e1d00 */
[----:B------:R-:W-:Y:S02]  /*0190*/  IMAD.WIDE R12, R15, 0x4, R12 ;  /* 0x000000040f0c7825 */ /* 0x000fe400078e020c */
[----:B------:R-:W2:Y:S04]  /*01a0*/  LDG.E.EL.128 R8, desc[UR6][R8.64] ;  /* 0x0000000608087981 */ /* 0x000ea8000c2e1d00 */
[----:B------:R-:W3:Y:S01]  /*01b0*/  LDG.E.EL.128 R12, desc[UR6][R12.64] ;  /* 0x000000060c0c7981 */ /* 0x000ee2000c2e1d00 */
[----:B------:R-:W1:Y:S01]  /*01c0*/  S2UR UR5, SR_CgaCtaId ;  /* 0x00000000000579c3 */ /* 0x000e620000008800 */
[----:B------:R-:W-:Y:S01]  /*01d0*/  IMAD.SHL.U32 R16, R16, 0x80, RZ ;  /* 0x0000008010107824 */ /* 0x000fe200078e00ff */
[----:B------:R-:W-:Y:S01]  /*01e0*/  UMOV UR4, 0x400 ;  /* 0x0000040000047882 */ /* 0x000fe20000000000 */
[----:B------:R-:W-:-:S02]  /*01f0*/  SHF.R.U32.HI R26, RZ, 0x5, R17 ;  /* 0x00000005ff1a7819 */ /* 0x000fc40000011611 */
[----:B------:R-:W-:Y:S02]  /*0200*/  LOP3.LUT R19, R17, 0x1fc, RZ, 0xc0, !PT ;  /* 0x000001fc11137812 */ /* 0x000fe400078ec0ff */
[----:B------:R-:W-:Y:S02]  /*0210*/  LOP3.LUT R16, R16, 0x380, RZ, 0xc0, !PT ;  /* 0x0000038010107812 */ /* 0x000fe400078ec0ff */
[----:B------:R-:W-:Y:S02]  /*0220*/  SGXT.U32 R26, R26, 0x4 ;  /* 0x000000041a1a781a */ /* 0x000fe40000000000 */
[C---:B------:R-:W-:Y:S02]  /*0230*/  LOP3.LUT R21, R16.reuse, R3, RZ, 0xfc, !PT ;  /* 0x0000000310157212 */ /* 0x040fe400078efcff */
[C---:B------:R-:W-:Y:S02]  /*0240*/  LOP3.LUT R20, R16.reuse, 0x20, RZ, 0xfc, !PT ;  /* 0x0000002010147812 */ /* 0x040fe400078efcff */
[----:B------:R-:W-:-:S02]  /*0250*/  LOP3.LUT R22, R16, 0x40, RZ, 0xfc, !PT ;  /* 0x0000004010167812 */ /* 0x000fc400078efcff */
[C---:B------:R-:W-:Y:S02]  /*0260*/  LOP3.LUT R24, R16.reuse, 0x60, RZ, 0xfc, !PT ;  /* 0x0000006010187812 */ /* 0x040fe400078efcff */
[-C--:B------:R-:W-:Y:S01]  /*0270*/  LEA.HI R18, R16, R21.reuse, RZ, 0x1b ;  /* 0x0000001510127211 */ /* 0x080fe200078fd8ff */
[C---:B------:R-:W-:Y:S01]  /*0280*/  IMAD.IADD R16, R19.reuse, 0x1, R26 ;  /* 0x0000000113107824 */ /* 0x040fe200078e021a */
[-C--:B------:R-:W-:Y:S02]  /*0290*/  LEA.HI R20, R20, R21.reuse, RZ, 0x1b ;  /* 0x0000001514147211 */ /* 0x080fe400078fd8ff */
[-C--:B------:R-:W-:Y:S01]  /*02a0*/  LEA.HI R22, R22, R21.reuse, RZ, 0x1b ;  /* 0x0000001516167211 */ /* 0x080fe200078fd8ff */
[----:B-1----:R-:W-:Y:S01]  /*02b0*/  UPRMT UR4, UR5, 0x654, UR4 ;  /* 0x0000065405047896 */ /* 0x002fe20008000004 */
[----:B------:R-:W-:Y:S02]  /*02c0*/  LEA.HI R21, R24, R21, RZ, 0x1b ;  /* 0x0000001518157211 */ /* 0x000fe400078fd8ff */
[----:B------:R-:W-:-:S02]  /*02d0*/  LOP3.LUT R28, R19, 0x200, RZ, 0xfc, !PT ;  /* 0x00000200131c7812 */ /* 0x000fc400078efcff */
[----:B------:R-:W-:Y:S02]  /*02e0*/  LOP3.LUT R17, R2, 0x1c, R17, 0xf8, !PT ;  /* 0x0000001c02117812 */ /* 0x000fe400078ef811 */
[----:B------:R-:W-:Y:S02]  /*02f0*/  LEA R18, R18, UR4, 0x2 ;  /* 0x0000000412127c11 */ /* 0x000fe4000f8e10ff */
[----:B------:R-:W-:Y:S02]  /*0300*/  LEA R20, R20, UR4, 0x2 ;  /* 0x0000000414147c11 */ /* 0x000fe4000f8e10ff */
[----:B------:R-:W-:Y:S02]  /*0310*/  LEA R22, R22, UR4, 0x2 ;  /* 0x0000000416167c11 */ /* 0x000fe4000f8e10ff */
[----:B------:R-:W-:Y:S02]  /*0320*/  LEA R24, R21, UR4, 0x2 ;  /* 0x0000000415187c11 */ /* 0x000fe4000f8e10ff */
[----:B------:R-:W-:-:S02]  /*0330*/  LEA.HI R19, R28, R19, RZ, 0x1b ;  /* 0x000000131c137211 */ /* 0x000fc400078fd8ff */
[----:B------:R-:W-:Y:S02]  /*0340*/  LEA R16, R16, UR4, 0x2 ;  /* 0x0000000410107c11 */ /* 0x000fe4000f8e10ff */
[----:B------:R-:W-:Y:S02]  /*0350*/  LEA R19, R19, UR4, 0x2 ;  /* 0x0000000413137c11 */ /* 0x000fe4000f8e10ff */
[----:B------:R-:W-:Y:S02]  /*0360*/  LOP3.LUT R2, R0, R3, RZ, 0xfc, !PT ;  /* 0x0000000300027212 */ /* 0x000fe400078efcff */
[----:B------:R-:W-:-:S03]  /*0370*/  LOP3.LUT R0, R0, 0x10, R3, 0xfe, !PT ;  /* 0x0000001000007812 */ /* 0x000fc600078efe03 */
[--C-:B------:R-:W-:Y:S02]  /*0380*/  IMAD R3, R2, 0x1000, R17.reuse ;  /* 0x0000100002037824 */ /* 0x100fe400078e0211 */
[----:B------:R-:W-:Y:S02]  /*0390*/  IMAD R17, R0, 0x1000, R17 ;  /* 0x0000100000117824 */ /* 0x000fe400078e0211 */
[----:B--2---:R-:W-:Y:S01]  /*03a0*/  FADD R23, R8, R4 ;  /* 0x0000000408177221 */ /* 0x004fe20000000000 */
[----:B------:R-:W-:Y:S01]  /*03b0*/  FADD R9, R9, R5 ;  /* 0x0000000509097221 */ /* 0x000fe20000000000 */
[----:B------:R-:W-:Y:S01]  /*03c0*/  FADD R25, R10, R6 ;  /* 0x000000060a197221 */ /* 0x000fe20000000000 */
[----:B------:R-:W-:Y:S01]  /*03d0*/  FADD R11, R11, R7 ;  /* 0x000000070b0b7221 */ /* 0x000fe20000000000 */
[----:B---3--:R-:W-:Y:S01]  /*03e0*/  FADD R21, R12, R4 ;  /* 0x000000040c157221 */ /* 0x008fe20000000000 */
[----:B------:R-:W-:Y:S01]  /*03f0*/  STS [R18], R23 ;  /* 0x0000001712007388 */ /* 0x000fe20000000800 */
[----:B------:R-:W-:Y:S01]  /*0400*/  FADD R13, R13, R5 ;  /* 0x000000050d0d7221 */ /* 0x000fe20000000000 */
[----:B------:R-:W-:Y:S01]  /*0410*/  FADD R27, R14, R6 ;  /* 0x000000060e1b7221 */ /* 0x000fe20000000000 */
[----:B------:R-:W-:Y:S01]  /*0420*/  FADD R15, R15, R7 ;  /* 0x000000070f0f7221 */ /* 0x000fe20000000000 */
[----:B------:R-:W-:Y:S04]  /*0430*/  STS [R20+0x80], R9 ;  /* 0x0000800914007388 */ /* 0x000fe80000000800 */
[----:B------:R-:W-:Y:S04]  /*0440*/  STS [R22+0x100], R25 ;  /* 0x0001001916007388 */ /* 0x000fe80000000800 */
[----:B------:R-:W-:Y:S04]  /*0450*/  STS [R24+0x180], R11 ;  /* 0x0001800b18007388 */ /* 0x000fe80000000800 */
[----:B------:R-:W-:Y:S04]  /*0460*/  STS [R18+0x40], R21 ;  /* 0x0000401512007388 */ /* 0x000fe80000000800 */
[----:B------:R1:W-:Y:S04]  /*0470*/  STS [R20+0xc0], R13 ;  /* 0x0000c00d14007388 */ /* 0x0003e80000000800 */
[----:B------:R-:W-:Y:S04]  /*0480*/  STS [R22+0x140], R27 ;  /* 0x0001401b16007388 */ /* 0x000fe80000000800 */
[----:B------:R-:W-:Y:S01]  /*0490*/  STS [R24+0x1c0], R15 ;  /* 0x0001c00f18007388 */ /* 0x000fe20000000800 */
[----:B-1----:R-:W1:Y:S08]  /*04a0*/  LDC.64 R12, c[0x0][0x220] ;  /* 0x00008800ff0c7b82 */ /* 0x002e700000000a00 */
[----:B------:R-:W-:Y:S01]  /*04b0*/  BAR.SYNC.DEFER_BLOCKING 0x0 ;  /* 0x0000000000007b1d */ /* 0x000fe20000010000 */
[----:B-1----:R-:W-:-:S05]  /*04c0*/  IMAD.WIDE R2, R3, 0x4, R12 ;  /* 0x0000000403027825 */ /* 0x002fca00078e020c */
[----:B------:R-:W-:Y:S01]  /*04d0*/  LDS R8, [R16] ;  /* 0x0000000010087984 */ /* 0x000fe20000000800 */
[----:B------:R-:W-:-:S03]  /*04e0*/  IMAD.WIDE R12, R17, 0x4, R12 ;  /* 0x00000004110c7825 */ /* 0x000fc600078e020c */
[----:B------:R-:W-:Y:S04]  /*04f0*/  LDS R9, [R16+0x4] ;  /* 0x0000040010097984 */ /* 0x000fe80000000800 */
[----:B------:R-:W-:Y:S04]  /*0500*/  LDS R10, [R16+0x8] ;  /* 0x00000800100a7984 */ /* 0x000fe80000000800 */
[----:B------:R-:W1:Y:S04]  /*0510*/  LDS R11, [R16+0xc] ;  /* 0x00000c00100b7984 */ /* 0x000e680000000800 */
[----:B------:R-:W-:Y:S04]  /*0520*/  LDS R4, [R19+0x800] ;  /* 0x0008000013047984 */ /* 0x000fe80000000800 */
[----:B------:R-:W-:Y:S04]  /*0530*/  LDS R5, [R19+0x804] ;  /* 0x0008040013057984 */ /* 0x000fe80000000800 */
[----:B------:R-:W-:Y:S04]  /*0540*/  LDS R6, [R19+0x808] ;  /* 0x0008080013067984 */ /* 0x000fe80000000800 */
[----:B------:R-:W2:Y:S04]  /*0550*/  LDS R7, [R19+0x80c] ;  /* 0x00080c0013077984 */ /* 0x000ea80000000800 */
[----:B-1----:R-:W-:Y:S04]  /*0560*/  STG.E.128 desc[UR6][R2.64], R8 ;  /* 0x0000000802007986 */ /* 0x002fe8000c101d06 */
[----:B--2---:R-:W-:Y:S01]  /*0570*/  STG.E.128 desc[UR6][R12.64], R4 ;  /* 0x000000040c007986 */ /* 0x004fe2000c101d06 */
[----:B------:R-:W-:Y:S05]  /*0580*/  EXIT ;  /* 0x000000000000794d */ /* 0x000fea0003800000 */
.L_x_0:
[----:B------:R-:W-:-:S00]  /*0590*/  BRA `(.L_x_0) ;  /* 0xfffffffc00fc7947 */ /* 0x000fc0000383ffff */
[----:B------:R-:W-:-:S00]  /*05a0*/  NOP ;  /* 0x0000000000007918 */ /* 0x000fc00000000000 */
        /* <DEDUP_REMOVED lines=13> */
.L_x_1:


//--------------------- .nv.shared.triton_poi_fused_convolution_1 --------------------------
	.section	.nv.shared.triton_poi_fused_convolution_1,"aw",@nobits
	.sectionflags	@""
	.align	16
	.zero		1024


//--------------------- .nv.constant0.triton_poi_fused_convolution_1 --------------------------
	.section	.nv.constant0.triton_poi_fused_convolution_1,"a",@progbits
	.sectionflags	@""
	.align	4
.nv.constant0.triton_poi_fused_convolution_1:
	.zero		560
